	.headerflags	@"EF_CUDA_TEXMODE_UNIFIED EF_CUDA_64BIT_ADDRESS EF_CUDA_ACCELERATORS EF_CUDA_SM90 EF_CUDA_VIRTUAL_SM(EF_CUDA_SM90)"
	.elftype	@"ET_EXEC"


//--------------------- .nv.info                  --------------------------
	.section	.nv.info,"",@"SHT_CUDA_INFO"
	.align	4


	//----- nvinfo : EIATTR_REGCOUNT
	.align		4
        /*0000*/ 	.byte	0x04, 0x2f
        /*0002*/ 	.short	(.L_3 - .L_2)
	.align		4
.L_2:
        /*0004*/ 	.word	index@(triton_poi_fused__native_batch_norm_legit_no_training_add_mul_softplus_tanh_31)
        /*0008*/ 	.word	0x00000014


	//----- nvinfo : EIATTR_MIN_STACK_SIZE
	.align		4
.L_3:
        /*000c*/ 	.byte	0x04, 0x12
        /*000e*/ 	.short	(.L_5 - .L_4)
	.align		4
.L_4:
        /*0010*/ 	.word	index@(triton_poi_fused__native_batch_norm_legit_no_training_add_mul_softplus_tanh_31)
        /*0014*/ 	.word	0x00000000


	//----- nvinfo : EIATTR_FRAME_SIZE
	.align		4
.L_5:
        /*0018*/ 	.byte	0x04, 0x11
        /*001a*/ 	.short	(.L_7 - .L_6)
	.align		4
.L_6:
        /*001c*/ 	.word	index@(triton_poi_fused__native_batch_norm_legit_no_training_add_mul_softplus_tanh_31)
        /*0020*/ 	.word	0x00000000


	//----- nvinfo : EIATTR_MIN_STACK_SIZE
	.align		4
.L_7:
        /*0024*/ 	.byte	0x04, 0x12
        /*0026*/ 	.short	(.L_9 - .L_8)
	.align		4
.L_8:
        /*0028*/ 	.word	index@(triton_poi_fused__native_batch_norm_legit_no_training_add_mul_softplus_tanh_31)
        /*002c*/ 	.word	0x00000000
.L_9:


//--------------------- .nv.info.triton_poi_fused__native_batch_norm_legit_no_training_add_mul_softplus_tanh_31 --------------------------
	.section	.nv.info.triton_poi_fused__native_batch_norm_legit_no_training_add_mul_softplus_tanh_31,"",@"SHT_CUDA_INFO"
	.sectionflags	@""
	.align	4


	//----- nvinfo : EIATTR_CUDA_API_VERSION
	.align		4
        /*0000*/ 	.byte	0x04, 0x37
        /*0002*/ 	.short	(.L_11 - .L_10)
.L_10:
        /*0004*/ 	.word	0x0000007c


	//----- nvinfo : EIATTR_KPARAM_INFO
	.align		4
.L_11:
        /*0008*/ 	.byte	0x04, 0x17
        /*000a*/ 	.short	(.L_13 - .L_12)
.L_12:
        /*000c*/ 	.word	0x00000000
        /*0010*/ 	.short	0x0007
        /*0012*/ 	.short	0x0038
        /*0014*/ 	.byte	0x00, 0xf0, 0x11, 0x00


	//----- nvinfo : EIATTR_KPARAM_INFO
	.align		4
.L_13:
        /*0018*/ 	.byte	0x04, 0x17
        /*001a*/ 	.short	(.L_15 - .L_14)
.L_14:
        /*001c*/ 	.word	0x00000000
        /*0020*/ 	.short	0x0006
        /*0022*/ 	.short	0x0030
        /*0024*/ 	.byte	0x00, 0xf4, 0x21, 0x00


	//----- nvinfo : EIATTR_KPARAM_INFO
	.align		4
.L_15:
        /*0028*/ 	.byte	0x04, 0x17
        /*002a*/ 	.short	(.L_17 - .L_16)
.L_16:
        /*002c*/ 	.word	0x00000000
        /*0030*/ 	.short	0x0005
        /*0032*/ 	.short	0x0028
        /*0034*/ 	.byte	0x00, 0xf4, 0x21, 0x00


	//----- nvinfo : EIATTR_KPARAM_INFO
	.align		4
.L_17:
        /*0038*/ 	.byte	0x04, 0x17
        /*003a*/ 	.short	(.L_19 - .L_18)
.L_18:
        /*003c*/ 	.word	0x00000000
        /*0040*/ 	.short	0x0004
        /*0042*/ 	.short	0x0020
        /*0044*/ 	.byte	0x00, 0xf4, 0x21, 0x00


	//----- nvinfo : EIATTR_KPARAM_INFO
	.align		4
.L_19:
        /*0048*/ 	.byte	0x04, 0x17
        /*004a*/ 	.short	(.L_21 - .L_20)
.L_20:
        /*004c*/ 	.word	0x00000000
        /*0050*/ 	.short	0x0003
        /*0052*/ 	.short	0x0018
        /*0054*/ 	.byte	0x00, 0xf4, 0x21, 0x00


	//----- nvinfo : EIATTR_KPARAM_INFO
	.align		4
.L_21:
        /*0058*/ 	.byte	0x04, 0x17
        /*005a*/ 	.short	(.L_23 - .L_22)
.L_22:
        /*005c*/ 	.word	0x00000000
        /*0060*/ 	.short	0x0002
        /*0062*/ 	.short	0x0010
        /*0064*/ 	.byte	0x00, 0xf4, 0x21, 0x00


	//----- nvinfo : EIATTR_KPARAM_INFO
	.align		4
.L_23:
        /*0068*/ 	.byte	0x04, 0x17
        /*006a*/ 	.short	(.L_25 - .L_24)
.L_24:
        /*006c*/ 	.word	0x00000000
        /*0070*/ 	.short	0x0001
        /*0072*/ 	.short	0x0008
        /*0074*/ 	.byte	0x00, 0xf4, 0x21, 0x00


	//----- nvinfo : EIATTR_KPARAM_INFO
	.align		4
.L_25:
        /*0078*/ 	.byte	0x04, 0x17
        /*007a*/ 	.short	(.L_27 - .L_26)
.L_26:
        /*007c*/ 	.word	0x00000000
        /*0080*/ 	.short	0x0000
        /*0082*/ 	.short	0x0000
        /*0084*/ 	.byte	0x00, 0xf4, 0x21, 0x00


	//----- nvinfo : EIATTR_SPARSE_MMA_MASK
	.align		4
.L_27:
        /*0088*/ 	.byte	0x03, 0x50
        /*008a*/ 	.short	0x0000


	//----- nvinfo : EIATTR_MAXREG_COUNT
	.align		4
        /*008c*/ 	.byte	0x03, 0x1b
        /*008e*/ 	.short	0x00ff


	//----- nvinfo : EIATTR_EXIT_INSTR_OFFSETS
	.align		4
        /*0090*/ 	.byte	0x04, 0x1c
        /*0092*/ 	.short	(.L_29 - .L_28)


	//   ....[0]....
.L_28:
        /*0094*/ 	.word	0x00000710


	//   ....[1]....
        /*0098*/ 	.word	0x00000730


	//----- nvinfo : EIATTR_REQNTID
	.align		4
.L_29:
        /*009c*/ 	.byte	0x04, 0x10
        /*009e*/ 	.short	(.L_31 - .L_30)
.L_30:
        /*00a0*/ 	.word	0x00000080
        /*00a4*/ 	.word	0x00000001
        /*00a8*/ 	.word	0x00000001


	//----- nvinfo : EIATTR_CRS_STACK_SIZE
	.align		4
.L_31:
        /*00ac*/ 	.byte	0x04, 0x1e
        /*00ae*/ 	.short	(.L_33 - .L_32)
.L_32:
        /*00b0*/ 	.word	0x00000000


	//----- nvinfo : EIATTR_CBANK_PARAM_SIZE
	.align		4
.L_33:
        /*00b4*/ 	.byte	0x03, 0x19
        /*00b6*/ 	.short	0x003c


	//----- nvinfo : EIATTR_PARAM_CBANK
	.align		4
        /*00b8*/ 	.byte	0x04, 0x0a
        /*00ba*/ 	.short	(.L_35 - .L_34)
	.align		4
.L_34:
        /*00bc*/ 	.word	index@(.nv.constant0.triton_poi_fused__native_batch_norm_legit_no_training_add_mul_softplus_tanh_31)
        /*00c0*/ 	.short	0x0210
        /*00c2*/ 	.short	0x003c


	//----- nvinfo : EIATTR_SW_WAR
	.align		4
.L_35:
        /*00c4*/ 	.byte	0x04, 0x36
        /*00c6*/ 	.short	(.L_37 - .L_36)
.L_36:
        /*00c8*/ 	.word	0x00000008
.L_37:


//--------------------- .nv.callgraph             --------------------------
	.section	.nv.callgraph,"",@"SHT_CUDA_CALLGRAPH"
	.align	4
	.sectionentsize	8
	.align		4
        /*0000*/ 	.word	0x00000000
	.align		4
        /*0004*/ 	.word	0xffffffff
	.align		4
        /*0008*/ 	.word	0x00000000
	.align		4
        /*000c*/ 	.word	0xfffffffe
	.align		4
        /*0010*/ 	.word	0x00000000
	.align		4
        /*0014*/ 	.word	0xfffffffd
	.align		4
        /*0018*/ 	.word	0x00000000
	.align		4
        /*001c*/ 	.word	0xfffffffc


//--------------------- .nv.constant4             --------------------------
	.section	.nv.constant4,"a",@progbits
	.align	8
	.align		8
.nv.constant4:
        /*0000*/ 	.dword	_$_str
	.align		8
        /*0008*/ 	.dword	_$_str_$_2


//--------------------- .text.triton_poi_fused__native_batch_norm_legit_no_training_add_mul_softplus_tanh_31 --------------------------
	.section	.text.triton_poi_fused__native_batch_norm_legit_no_training_add_mul_softplus_tanh_31,"ax",@progbits
	.align	128
        .global         triton_poi_fused__native_batch_norm_legit_no_training_add_mul_softplus_tanh_31
        .type           triton_poi_fused__native_batch_norm_legit_no_training_add_mul_softplus_tanh_31,@function
        .size           triton_poi_fused__native_batch_norm_legit_no_training_add_mul_softplus_tanh_31,(.L_x_6 - triton_poi_fused__native_batch_norm_legit_no_training_add_mul_softplus_tanh_31)
        .other          triton_poi_fused__native_batch_norm_legit_no_training_add_mul_softplus_tanh_31,@"STO_CUDA_ENTRY STV_DEFAULT"
triton_poi_fused__native_batch_norm_legit_no_training_add_mul_softplus_tanh_31:
.text.triton_poi_fused__native_batch_norm_legit_no_training_add_mul_softplus_tanh_31:
[----:B------:R-:W0:Y:S01]  /*0000*/  LDC R1, c[0x0][0x28] ;  /* 0x00000a00ff017b82 */ /* 0x000e220000000800 */
[----:B------:R-:W1:Y:S07]  /*0010*/  S2R R2, SR_TID.X ;  /* 0x0000000000027919 */ /* 0x000e6e0000002100 */
[----:B------:R-:W2:Y:S01]  /*0020*/  LDC.64 R10, c[0x0][0x228] ;  /* 0x00008a00ff0a7b82 */ /* 0x000ea20000000a00 */
[----:B------:R-:W-:Y:S01]  /*0030*/  ULDC.64 UR4, c[0x0][0x208] ;  /* 0x0000820000047ab9 */ /* 0x000fe20000000a00 */
[----:B------:R-:W3:Y:S06]  /*0040*/  S2R R3, SR_CTAID.X ;  /* 0x0000000000037919 */ /* 0x000eec0000002500 */
[----:B------:R-:W4:Y:S08]  /*0050*/  LDC.64 R6, c[0x0][0x218] ;  /* 0x00008600ff067b82 */ /* 0x000f300000000a00 */
[----:B------:R-:W5:Y:S08]  /*0060*/  LDC.64 R8, c[0x0][0x220] ;  /* 0x00008800ff087b82 */ /* 0x000f700000000a00 */
[----:B------:R-:W5:Y:S01]  /*0070*/  LDC.64 R12, c[0x0][0x230] ;  /* 0x00008c00ff0c7b82 */ /* 0x000f620000000a00 */
[----:B-1----:R-:W-:-:S07]  /*0080*/  LOP3.LUT R2, R2, 0x7f, RZ, 0xc0, !PT ;  /* 0x0000007f02027812 */ /* 0x002fce00078ec0ff */
[----:B------:R-:W1:Y:S01]  /*0090*/  LDC.64 R14, c[0x0][0x238] ;  /* 0x00008e00ff0e7b82 */ /* 0x000e620000000a00 */
[----:B---3--:R-:W-:Y:S02]  /*00a0*/  SHF.R.S32.HI R0, RZ, 0x18, R3 ;  /* 0x00000018ff007819 */ /* 0x008fe40000011403 */
[----:B------:R-:W-:Y:S02]  /*00b0*/  LEA R2, R3, R2, 0x7 ;  /* 0x0000000203027211 */ /* 0x000fe400078e38ff */
[----:B------:R-:W-:Y:S01]  /*00c0*/  SGXT R3, R0, 0x1 ;  /* 0x000000010003781a */ /* 0x000fe20000000200 */
[----:B------:R-:W-:Y:S01]  /*00d0*/  HFMA2.MMA R0, -RZ, RZ, 0, 0 ;  /* 0x00000000ff007435 */ /* 0x000fe200000001ff */
[----:B------:R-:W-:Y:S02]  /*00e0*/  ISETP.GE.AND P0, PT, R2, 0x800, PT ;  /* 0x000008000200780c */ /* 0x000fe40003f06270 */
[----:B------:R-:W-:-:S04]  /*00f0*/  LEA.HI R3, R3, R2, RZ, 0x9 ;  /* 0x0000000203037211 */ /* 0x000fc800078f48ff */
[----:B------:R-:W-:-:S04]  /*0100*/  LOP3.LUT R3, R3, 0xfffffe00, RZ, 0xc0, !PT ;  /* 0xfffffe0003037812 */ /* 0x000fc800078ec0ff */
[----:B------:R-:W-:-:S05]  /*0110*/  IADD3 R5, R2, -R3, RZ ;  /* 0x8000000302057210 */ /* 0x000fca0007ffe0ff */
[----:B--2---:R-:W-:-:S05]  /*0120*/  IMAD.WIDE R10, R5, 0x4, R10 ;  /* 0x00000004050a7825 */ /* 0x004fca00078e020a */
[----:B------:R2:W3:Y:S01]  /*0130*/  @!P0 LDG.E.EL R0, desc[UR4][R10.64] ;  /* 0x000000040a008981 */ /* 0x0004e2000c2e1900 */
[----:B------:R-:W-:Y:S01]  /*0140*/  HFMA2.MMA R4, -RZ, RZ, 0, 0 ;  /* 0x00000000ff047435 */ /* 0x000fe200000001ff */
[----:B------:R-:W-:Y:S01]  /*0150*/  MOV R3, RZ ;  /* 0x000000ff00037202 */ /* 0x000fe20000000f00 */
[----:B----4-:R-:W-:-:S04]  /*0160*/  IMAD.WIDE R6, R2, 0x4, R6 ;  /* 0x0000000402067825 */ /* 0x010fc800078e0206 */
[----:B0----5:R-:W-:Y:S01]  /*0170*/  IMAD.WIDE R8, R5, 0x4, R8 ;  /* 0x0000000405087825 */ /* 0x021fe200078e0208 */
[----:B------:R-:W4:Y:S01]  /*0180*/  @!P0 LDG.E R3, desc[UR4][R6.64] ;  /* 0x0000000406038981 */ /* 0x000f22000c1e1900 */
[----:B------:R-:W-:-:S03]  /*0190*/  CS2R R16, SRZ ;  /* 0x0000000000107805 */ /* 0x000fc6000001ff00 */
[----:B------:R0:W4:Y:S01]  /*01a0*/  @!P0 LDG.E.EL R4, desc[UR4][R8.64] ;  /* 0x0000000408048981 */ /* 0x000122000c2e1900 */
[----:B--2---:R-:W-:-:S04]  /*01b0*/  IMAD.WIDE R10, R5, 0x4, R12 ;  /* 0x00000004050a7825 */ /* 0x004fc800078e020c */
[----:B-1----:R-:W-:Y:S01]  /*01c0*/  IMAD.WIDE R12, R5, 0x4, R14 ;  /* 0x00000004050c7825 */ /* 0x002fe200078e020e */
[----:B------:R1:W2:Y:S01]  /*01d0*/  @!P0 LDG.E.EL R16, desc[UR4][R10.64] ;  /* 0x000000040a108981 */ /* 0x0002a2000c2e1900 */
[----:B------:R-:W5:Y:S03]  /*01e0*/  LDC.64 R14, c[0x0][0x240] ;  /* 0x00009000ff0e7b82 */ /* 0x000f660000000a00 */
[----:B------:R-:W2:Y:S01]  /*01f0*/  @!P0 LDG.E.EL R17, desc[UR4][R12.64] ;  /* 0x000000040c118981 */ /* 0x000ea2000c2e1900 */
[----:B------:R-:W-:Y:S01]  /*0200*/  MOV R5, RZ ;  /* 0x000000ff00057202 */ /* 0x000fe20000000f00 */
[----:B-----5:R-:W-:-:S05]  /*0210*/  IMAD.WIDE R14, R2, 0x4, R14 ;  /* 0x00000004020e7825 */ /* 0x020fca00078e020e */
[----:B------:R2:W5:Y:S01]  /*0220*/  @!P0 LDG.E R5, desc[UR4][R14.64] ;  /* 0x000000040e058981 */ /* 0x000562000c1e1900 */
[----:B0-----:R-:W-:Y:S01]  /*0230*/  HFMA2.MMA R9, -RZ, RZ, 1.625, 0 ;  /* 0x3e800000ff097435 */ /* 0x001fe200000001ff */
[----:B-1----:R-:W-:Y:S01]  /*0240*/  MOV R10, 0x3d39bf78 ;  /* 0x3d39bf78000a7802 */ /* 0x002fe20000000f00 */
[----:B------:R-:W-:Y:S01]  /*0250*/  BSSY B0, `(.L_x_0) ;  /* 0x000002f000007945 */ /* 0x000fe20003800000 */
[----:B---3--:R-:W-:-:S04]  /*0260*/  FADD R0, R0, 9.9999997473787516356e-06 ;  /* 0x3727c5ac00007421 */ /* 0x008fc80000000000 */
[----:B------:R-:W0:Y:S01]  /*0270*/  MUFU.SQRT R6, R0 ;  /* 0x0000000000067308 */ /* 0x000e220000002000 */
[----:B----4-:R-:W-:Y:S01]  /*0280*/  FADD R3, -R4, R3 ;  /* 0x0000000304037221 */ /* 0x010fe20000000100 */
[C---:B0-----:R-:W-:Y:S02]  /*0290*/  FSETP.GT.AND P1, PT, R6.reuse, 8.50705917302346158658e+37, PT ;  /* 0x7e8000000600780b */ /* 0x041fe40003f24000 */
[----:B------:R-:W-:Y:S02]  /*02a0*/  FSETP.GEU.AND P2, PT, R6, 1.175494350822287508e-38, PT ;  /* 0x008000000600780b */ /* 0x000fe40003f4e000 */
[----:B------:R-:W-:-:S09]  /*02b0*/  FSEL R7, R9, 1, P1 ;  /* 0x3f80000009077808 */ /* 0x000fd20000800000 */
[----:B------:R-:W-:Y:S02]  /*02c0*/  @P1 FMUL R6, R6, 0.25 ;  /* 0x3e80000006061820 */ /* 0x000fe40000400000 */
[----:B------:R-:W-:Y:S02]  /*02d0*/  @!P2 FMUL R7, R7, 16777216 ;  /* 0x4b8000000707a820 */ /* 0x000fe40000400000 */
[----:B------:R-:W-:-:S06]  /*02e0*/  @!P2 FMUL R6, R6, 16777216 ;  /* 0x4b8000000606a820 */ /* 0x000fcc0000400000 */
[----:B------:R-:W0:Y:S02]  /*02f0*/  MUFU.RCP R6, R6 ;  /* 0x0000000600067308 */ /* 0x000e240000001000 */
[----:B0-----:R-:W-:-:S04]  /*0300*/  FMUL R4, R6, R7 ;  /* 0x0000000706047220 */ /* 0x001fc80000400000 */
[----:B------:R-:W-:-:S04]  /*0310*/  FMUL R4, R3, R4 ;  /* 0x0000000403047220 */ /* 0x000fc80000400000 */
[----:B--2---:R-:W-:-:S04]  /*0320*/  FFMA R4, R4, R16, R17 ;  /* 0x0000001004047223 */ /* 0x004fc80000000011 */
[----:B------:R-:W-:-:S05]  /*0330*/  FMUL R0, R4, 1.4426950216293334961 ;  /* 0x3fb8aa3b04007820 */ /* 0x000fca0000400000 */
[----:B------:R-:W-:-:S13]  /*0340*/  FSETP.GEU.AND P1, PT, R0, -126, PT ;  /* 0xc2fc00000000780b */ /* 0x000fda0003f2e000 */
[----:B------:R-:W-:-:S04]  /*0350*/  @!P1 FMUL R0, R0, 0.5 ;  /* 0x3f00000000009820 */ /* 0x000fc80000400000 */
[----:B------:R-:W0:Y:S02]  /*0360*/  MUFU.EX2 R3, R0 ;  /* 0x0000000000037308 */ /* 0x000e240000000800 */
[----:B0-----:R-:W-:Y:S01]  /*0370*/  @!P1 FMUL R3, R3, R3 ;  /* 0x0000000303039220 */ /* 0x001fe20000400000 */
[----:B------:R-:W-:-:S03]  /*0380*/  FSETP.GT.AND P1, PT, R4, 20, PT ;  /* 0x41a000000400780b */ /* 0x000fc60003f24000 */
[C---:B------:R-:W-:Y:S01]  /*0390*/  FADD.FTZ.RZ R6, R3.reuse, 1 ;  /* 0x3f80000003067421 */ /* 0x040fe2000001c000 */
[----:B------:R-:W-:-:S04]  /*03a0*/  ISETP.GE.U32.AND P2, PT, R3, 0x7f800000, PT ;  /* 0x7f8000000300780c */ /* 0x000fc80003f46070 */
[----:B------:R-:W-:-:S04]  /*03b0*/  IADD3 R6, R6, -0x3f400000, RZ ;  /* 0xc0c0000006067810 */ /* 0x000fc80007ffe0ff */
[----:B------:R-:W-:-:S04]  /*03c0*/  LOP3.LUT R6, R6, 0xff800000, RZ, 0xc0, !PT ;  /* 0xff80000006067812 */ /* 0x000fc800078ec0ff */
[----:B------:R-:W-:Y:S02]  /*03d0*/  IADD3 R8, -R6, 0x40800000, RZ ;  /* 0x4080000006087810 */ /* 0x000fe40007ffe1ff */
[----:B------:R-:W-:Y:S02]  /*03e0*/  IADD3 R7, R3, -R6, RZ ;  /* 0x8000000603077210 */ /* 0x000fe40007ffe0ff */
[----:B------:R-:W-:Y:S01]  /*03f0*/  I2FP.F32.S32 R6, R6 ;  /* 0x0000000600067245 */ /* 0x000fe20000201400 */
[----:B------:R-:W-:-:S04]  /*0400*/  FFMA.FTZ R8, R8, R9, -1 ;  /* 0xbf80000008087423 */ /* 0x000fc80000010009 */
[----:B------:R-:W-:Y:S01]  /*0410*/  FADD R7, R7, R8 ;  /* 0x0000000807077221 */ /* 0x000fe20000000000 */
[----:B------:R-:W-:-:S03]  /*0420*/  FMUL R6, R6, 1.1920928955078125e-07 ;  /* 0x3400000006067820 */ /* 0x000fc60000400000 */
[----:B------:R-:W-:-:S04]  /*0430*/  FFMA.FTZ R8, R7, -R10, 0.10546888411045074463 ;  /* 0x3dd8001207087423 */ /* 0x000fc8000001080a */
[----:B------:R-:W-:-:S04]  /*0440*/  FFMA.FTZ R8, R7, R8, -0.13229703903198242188 ;  /* 0xbe0778e007087423 */ /* 0x000fc80000010008 */
[----:B------:R-:W-:-:S04]  /*0450*/  FFMA.FTZ R8, R7, R8, 0.14491446316242218018 ;  /* 0x3e14647507087423 */ /* 0x000fc80000010008 */
[----:B------:R-:W-:-:S04]  /*0460*/  FFMA.FTZ R8, R7, R8, -0.16641564667224884033 ;  /* 0xbe2a68dd07087423 */ /* 0x000fc80000010008 */
[----:B------:R-:W-:-:S04]  /*0470*/  FFMA.FTZ R8, R7, R8, 0.19988867640495300293 ;  /* 0x3e4caf9e07087423 */ /* 0x000fc80000010008 */
[----:B------:R-:W-:-:S04]  /*0480*/  FFMA.FTZ R8, R7, R8, -0.25000196695327758789 ;  /* 0xbe80004207087423 */ /* 0x000fc80000010008 */
[----:B------:R-:W-:-:S04]  /*0490*/  FFMA.FTZ R8, R7, R8, 0.33333510160446166992 ;  /* 0x3eaaaae607087423 */ /* 0x000fc80000010008 */
[----:B------:R-:W-:-:S04]  /*04a0*/  FFMA.FTZ R8, R7, R8, -0.5 ;  /* 0xbf00000007087423 */ /* 0x000fc80000010008 */
[----:B------:R-:W-:-:S04]  /*04b0*/  FMUL R8, R7, R8 ;  /* 0x0000000807087220 */ /* 0x000fc80000400000 */
[----:B------:R-:W-:-:S04]  /*04c0*/  FFMA.FTZ R7, R7, R8, R7 ;  /* 0x0000000807077223 */ /* 0x000fc80000010007 */
[----:B------:R-:W-:Y:S01]  /*04d0*/  FFMA.FTZ R7, R6, 0.69314718246459960938, R7 ;  /* 0x3f31721806077823 */ /* 0x000fe20000010007 */
[----:B------:R-:W-:Y:S06]  /*04e0*/  @!P2 BRA `(.L_x_1) ;  /* 0x000000000014a947 */ /* 0x000fec0003800000 */
[C---:B------:R-:W-:Y:S02]  /*04f0*/  ISETP.GE.AND P2, PT, R3.reuse, -0x407fffff, PT ;  /* 0xbf8000010300780c */ /* 0x040fe40003f46270 */
[----:B------:R-:W-:-:S11]  /*0500*/  FSETP.NEU.AND P3, PT, R3, RZ, PT ;  /* 0x000000ff0300720b */ /* 0x000fd60003f6d000 */
[----:B------:R-:W-:-:S05]  /*0510*/  @P2 MOV R0, 0x7f800000 ;  /* 0x7f80000000002802 */ /* 0x000fca0000000f00 */
[----:B------:R-:W-:-:S05]  /*0520*/  @P2 FFMA.FTZ R7, R3, R0, +INF ;  /* 0x7f80000003072423 */ /* 0x000fca0000010000 */
[----:B------:R-:W-:-:S07]  /*0530*/  FSEL R7, R7, -RZ, P3 ;  /* 0x800000ff07077208 */ /* 0x000fce0001800000 */
.L_x_1:
[----:B------:R-:W-:Y:S05]  /*0540*/  BSYNC B0 ;  /* 0x0000000000007941 */ /* 0x000fea0003800000 */
.L_x_0:
[----:B------:R-:W-:Y:S01]  /*0550*/  FSEL R11, R4, R7, P1 ;  /* 0x00000007040b7208 */ /* 0x000fe20000800000 */
[----:B------:R-:W-:Y:S01]  /*0560*/  BSSY B0, `(.L_x_2) ;  /* 0x0000016000007945 */ /* 0x000fe20003800000 */
[----:B------:R-:W-:-:S03]  /*0570*/  SHF.R.S32.HI R7, RZ, 0x1f, R2 ;  /* 0x0000001fff077819 */ /* 0x000fc60000011402 */
[----:B------:R-:W-:-:S05]  /*0580*/  FADD.FTZ R8, |R11|, -RZ ;  /* 0x800000ff0b087221 */ /* 0x000fca0000010200 */
[----:B------:R-:W-:-:S13]  /*0590*/  FSETP.GE.AND P1, PT, R8, 0.60000002384185791016, PT ;  /* 0x3f19999a0800780b */ /* 0x000fda0003f26000 */
[----:B------:R-:W-:Y:S05]  /*05a0*/  @!P1 BRA `(.L_x_3) ;  /* 0x0000000000289947 */ /* 0x000fea0003800000 */
[C---:B------:R-:W-:Y:S01]  /*05b0*/  FMUL R3, R8.reuse, 2.8853900432586669922 ;  /* 0x4038aa3b08037820 */ /* 0x040fe20000400000 */
[----:B------:R-:W-:Y:S01]  /*05c0*/  HFMA2.MMA R9, -RZ, RZ, 1.875, 0 ;  /* 0x3f800000ff097435 */ /* 0x000fe200000001ff */
[----:B------:R-:W-:-:S04]  /*05d0*/  FSETP.GE.AND P1, PT, R8, 9.010913848876953125, PT ;  /* 0x41102cb40800780b */ /* 0x000fc80003f26000 */
[----:B------:R-:W0:Y:S02]  /*05e0*/  MUFU.EX2 R3, R3 ;  /* 0x0000000300037308 */ /* 0x000e240000000800 */
[----:B0-----:R-:W-:-:S06]  /*05f0*/  FADD R6, R3, 1 ;  /* 0x3f80000003067421 */ /* 0x001fcc0000000000 */
[----:B------:R-:W0:Y:S02]  /*0600*/  MUFU.RCP R6, R6 ;  /* 0x0000000600067308 */ /* 0x000e240000001000 */
[----:B0-----:R-:W-:-:S05]  /*0610*/  FFMA.FTZ R0, R6, -2, R9 ;  /* 0xc000000006007823 */ /* 0x001fca0000010009 */
[----:B------:R-:W-:-:S04]  /*0620*/  FSEL R0, R0, 1, !P1 ;  /* 0x3f80000000007808 */ /* 0x000fc80004800000 */
[----:B------:R-:W-:Y:S01]  /*0630*/  LOP3.LUT R0, R0, 0x80000000, R11, 0xf8, !PT ;  /* 0x8000000000007812 */ /* 0x000fe200078ef80b */
[----:B------:R-:W-:Y:S06]  /*0640*/  BRA `(.L_x_4) ;  /* 0x00000000001c7947 */ /* 0x000fec0003800000 */
.L_x_3:
[----:B------:R-:W-:Y:S01]  /*0650*/  MOV R0, 0x3c80f082 ;  /* 0x3c80f08200007802 */ /* 0x000fe20000000f00 */
[----:B------:R-:W-:-:S04]  /*0660*/  FMUL R3, R11, R11 ;  /* 0x0000000b0b037220 */ /* 0x000fc80000400000 */
[----:B------:R-:W-:-:S04]  /*0670*/  FFMA.FTZ R0, R3, R0, -0.052303962409496307373 ;  /* 0xbd563cae03007423 */ /* 0x000fc80000010000 */
[----:B------:R-:W-:-:S04]  /*0680*/  FFMA.FTZ R0, R3, R0, 0.1331529766321182251 ;  /* 0x3e08594103007423 */ /* 0x000fc80000010000 */
[----:B------:R-:W-:-:S04]  /*0690*/  FFMA.FTZ R0, R3, R0, -0.33332768082618713379 ;  /* 0xbeaaa9ed03007423 */ /* 0x000fc80000010000 */
[----:B------:R-:W-:-:S04]  /*06a0*/  FFMA.FTZ R0, R3, R0, RZ ;  /* 0x0000000003007223 */ /* 0x000fc800000100ff */
[----:B------:R-:W-:-:S07]  /*06b0*/  FFMA.FTZ R0, R11, R0, R11 ;  /* 0x000000000b007223 */ /* 0x000fce000001000b */
.L_x_4:
[----:B------:R-:W-:Y:S05]  /*06c0*/  BSYNC B0 ;  /* 0x0000000000007941 */ /* 0x000fea0003800000 */
.L_x_2:
[----:B------:R-:W-:Y:S01]  /*06d0*/  ULDC.64 UR6, c[0x0][0x210] ;  /* 0x0000840000067ab9 */ /* 0x000fe20000000a00 */
[----:B-----5:R-:W-:Y:S01]  /*06e0*/  FFMA R5, R4, R0, R5 ;  /* 0x0000000004057223 */ /* 0x020fe20000000005 */
[----:B------:R-:W-:-:S04]  /*06f0*/  LEA R6, P1, R2, UR6, 0x2 ;  /* 0x0000000602067c11 */ /* 0x000fc8000f8210ff */
[----:B------:R-:W-:Y:S01]  /*0700*/  LEA.HI.X R7, R2, UR7, R7, 0x2, P1 ;  /* 0x0000000702077c11 */ /* 0x000fe200088f1407 */
[----:B------:R-:W-:Y:S08]  /*0710*/  @P0 EXIT ;  /* 0x000000000000094d */ /* 0x000ff00003800000 */
[----:B------:R-:W-:Y:S01]  /*0720*/  STG.E desc[UR4][R6.64], R5 ;  /* 0x0000000506007986 */ /* 0x000fe2000c101904 */
[----:B------:R-:W-:Y:S05]  /*0730*/  EXIT ;  /* 0x000000000000794d */ /* 0x000fea0003800000 */
.L_x_5:
[----:B------:R-:W-:-:S00]  /*0740*/  BRA `(.L_x_5) ;  /* 0xfffffffc00fc7947 */ /* 0x000fc0000383ffff */
[----:B------:R-:W-:-:S00]  /*0750*/  NOP ;  /* 0x0000000000007918 */ /* 0x000fc00000000000 */
        /* <DEDUP_REMOVED lines=10> */
.L_x_6:


//--------------------- .nv.global.init           --------------------------
	.section	.nv.global.init,"aw",@progbits
.nv.global.init:
	.type		_$_str,@object
	.size		_$_str,(_$_str_$_2 - _$_str)
_$_str:
        /*0000*/ 	.byte	0x5f, 0x5f, 0x43, 0x55, 0x44, 0x41, 0x5f, 0x46, 0x54, 0x5a, 0x00
	.type		_$_str_$_2,@object
	.size		_$_str_$_2,(.L_1 - _$_str_$_2)
_$_str_$_2:
        /*000b*/ 	.byte	0x5f, 0x5f, 0x43, 0x55, 0x44, 0x41, 0x5f, 0x50, 0x52, 0x45, 0x43, 0x5f, 0x53, 0x51, 0x52, 0x54
        /*001b*/ 	.byte	0x00
.L_1:


//--------------------- .nv.constant0.triton_poi_fused__native_batch_norm_legit_no_training_add_mul_softplus_tanh_31 --------------------------
	.section	.nv.constant0.triton_poi_fused__native_batch_norm_legit_no_training_add_mul_softplus_tanh_31,"a",@progbits
	.sectionflags	@""
	.align	4
.nv.constant0.triton_poi_fused__native_batch_norm_legit_no_training_add_mul_softplus_tanh_31:
	.zero		588
